//
// Generated by NVIDIA NVVM Compiler
// Compiler built on Thu Jul 31 22:29:38 2014 (1406860178)
// Cuda compilation tools, release 6.5, V6.5.14
//

.version 4.1
.target sm_20
.address_size 64


.visible .entry _Z11get_cartoonPiPdS_ii(
	.param .u64 _Z11get_cartoonPiPdS_ii_param_0,
	.param .u64 _Z11get_cartoonPiPdS_ii_param_1,
	.param .u64 _Z11get_cartoonPiPdS_ii_param_2,
	.param .u32 _Z11get_cartoonPiPdS_ii_param_3,
	.param .u32 _Z11get_cartoonPiPdS_ii_param_4
)
{
	.reg .pred 	%p<3>;
	.reg .s32 	%r<14>;
	.reg .s64 	%rd<17>;
	.reg .f64 	%fd<7>;


	ld.param.u64 	%rd3, [_Z11get_cartoonPiPdS_ii_param_0];
	ld.param.u64 	%rd5, [_Z11get_cartoonPiPdS_ii_param_1];
	ld.param.u64 	%rd4, [_Z11get_cartoonPiPdS_ii_param_2];
	ld.param.u32 	%r4, [_Z11get_cartoonPiPdS_ii_param_3];
	ld.param.u32 	%r5, [_Z11get_cartoonPiPdS_ii_param_4];
	cvta.to.global.u64 	%rd1, %rd5;
	mov.u32 	%r6, %ntid.x;
	mov.u32 	%r7, %ctaid.x;
	mov.u32 	%r8, %tid.x;
	mad.lo.s32 	%r1, %r6, %r7, %r8;
	setp.ge.s32	%p1, %r1, %r5;
	@%p1 bra 	BB0_4;

	cvta.to.global.u64 	%rd2, %rd4;
	cvta.to.global.u64 	%rd6, %rd3;
	mul.wide.s32 	%rd7, %r1, 4;
	add.s64 	%rd8, %rd6, %rd7;
	ld.global.u32 	%r2, [%rd8];
	mul.lo.s32 	%r3, %r1, 3;
	setp.eq.s32	%p2, %r4, 1;
	@%p2 bra 	BB0_3;

	mul.wide.s32 	%rd9, %r3, 4;
	add.s64 	%rd10, %rd2, %rd9;
	mul.lo.s32 	%r9, %r2, 3;
	mul.wide.s32 	%rd11, %r9, 8;
	add.s64 	%rd12, %rd1, %rd11;
	ld.global.f64 	%fd1, [%rd12];
	cvt.rzi.s32.f64	%r10, %fd1;
	st.global.u32 	[%rd10], %r10;
	ld.global.f64 	%fd2, [%rd12+8];
	cvt.rzi.s32.f64	%r11, %fd2;
	st.global.u32 	[%rd10+4], %r11;
	ld.global.f64 	%fd3, [%rd12+16];
	cvt.rzi.s32.f64	%r12, %fd3;
	st.global.u32 	[%rd10+8], %r12;
	bra.uni 	BB0_4;

BB0_3:
	mul.wide.s32 	%rd13, %r3, 4;
	add.s64 	%rd14, %rd2, %rd13;
	mul.wide.s32 	%rd15, %r2, 8;
	add.s64 	%rd16, %rd1, %rd15;
	ld.global.f64 	%fd4, [%rd16];
	mov.f64 	%fd5, 0d0000000000000000;
	max.f64 	%fd6, %fd5, %fd4;
	cvt.rzi.s32.f64	%r13, %fd6;
	st.global.u32 	[%rd14+8], %r13;
	st.global.u32 	[%rd14+4], %r13;
	st.global.u32 	[%rd14], %r13;

BB0_4:
	ret;
}




// ===== COMPILED SASS (sm_100) =====

	.target	sm_100

	.elftype	@"ET_EXEC"


//--------------------- .note.nv.tkinfo           --------------------------
	.section	.note.nv.tkinfo,"",@"SHT_NOTE"
	.sectionflags	@"SHF_NOTE_NV_TKINFO"
	.tkinfo
        /*0018*/ 	.word	0x00000002
        /*0030*/ 	.string	""
        /*0030*/ 	.string	"ptxas"
        /*0030*/ 	.string	"Cuda compilation tools, release 13.0, V13.0.88"
        /*0030*/ 	.string	"Build cuda_13.0.r13.0/compiler.36424714_0"
        /*0030*/ 	.string	"-arch sm_100 "



//--------------------- .note.nv.cuinfo           --------------------------
	.section	.note.nv.cuinfo,"",@"SHT_NOTE"
	.sectionflags	@"SHF_NOTE_NV_CUINFO"
        /*0018*/ 	.short	0x0002
        /*001a*/ 	.short	0x0014
        /*001c*/ 	.short	0x0082
	.zero		2


//--------------------- .nv.info                  --------------------------
	.section	.nv.info,"",@"SHT_CUDA_INFO"
	.align	4


	//----- nvinfo : EIATTR_REGCOUNT
	.align		4
        /*0000*/ 	.byte	0x04, 0x2f
        /*0002*/ 	.short	(.L_1 - .L_0)
	.align		4
.L_0:
        /*0004*/ 	.word	index@(_Z11get_cartoonPiPdS_ii)
        /*0008*/ 	.word	0x00000010


	//----- nvinfo : EIATTR_FRAME_SIZE
	.align		4
.L_1:
        /*000c*/ 	.byte	0x04, 0x11
        /*000e*/ 	.short	(.L_3 - .L_2)
	.align		4
.L_2:
        /*0010*/ 	.word	index@(_Z11get_cartoonPiPdS_ii)
        /*0014*/ 	.word	0x00000000


	//----- nvinfo : EIATTR_MIN_STACK_SIZE
	.align		4
.L_3:
        /*0018*/ 	.byte	0x04, 0x12
        /*001a*/ 	.short	(.L_5 - .L_4)
	.align		4
.L_4:
        /*001c*/ 	.word	index@(_Z11get_cartoonPiPdS_ii)
        /*0020*/ 	.word	0x00000000
.L_5:


//--------------------- .nv.compat                --------------------------
	.section	.nv.compat,"",@"SHT_CUDA_COMPAT_INFO"
	.align	4
        /*0000*/ 	.byte	0x02, 0x09, 0x00, 0x00, 0x02, 0x02, 0x01, 0x00, 0x02, 0x05, 0x05, 0x00, 0x03, 0x07, 0x01, 0x01
        /*0010*/ 	.byte	0x02, 0x03, 0x00, 0x00, 0x02, 0x06, 0x01, 0x00, 0x04, 0x0b, 0x08, 0x00, 0x01, 0x00, 0x00, 0x00
        /*0020*/ 	.byte	0x00, 0x00, 0x00, 0x00


//--------------------- .nv.info._Z11get_cartoonPiPdS_ii --------------------------
	.section	.nv.info._Z11get_cartoonPiPdS_ii,"",@"SHT_CUDA_INFO"
	.sectionflags	@""
	.align	4


	//----- nvinfo : EIATTR_CUDA_API_VERSION
	.align		4
        /*0000*/ 	.byte	0x04, 0x37
        /*0002*/ 	.short	(.L_7 - .L_6)
.L_6:
        /*0004*/ 	.word	0x00000082


	//----- nvinfo : EIATTR_KPARAM_INFO
	.align		4
.L_7:
        /*0008*/ 	.byte	0x04, 0x17
        /*000a*/ 	.short	(.L_9 - .L_8)
.L_8:
        /*000c*/ 	.word	0x00000000
        /*0010*/ 	.short	0x0004
        /*0012*/ 	.short	0x001c
        /*0014*/ 	.byte	0x00, 0xf0, 0x11, 0x00


	//----- nvinfo : EIATTR_KPARAM_INFO
	.align		4
.L_9:
        /*0018*/ 	.byte	0x04, 0x17
        /*001a*/ 	.short	(.L_11 - .L_10)
.L_10:
        /*001c*/ 	.word	0x00000000
        /*0020*/ 	.short	0x0003
        /*0022*/ 	.short	0x0018
        /*0024*/ 	.byte	0x00, 0xf0, 0x11, 0x00


	//----- nvinfo : EIATTR_KPARAM_INFO
	.align		4
.L_11:
        /*0028*/ 	.byte	0x04, 0x17
        /*002a*/ 	.short	(.L_13 - .L_12)
.L_12:
        /*002c*/ 	.word	0x00000000
        /*0030*/ 	.short	0x0002
        /*0032*/ 	.short	0x0010
        /*0034*/ 	.byte	0x00, 0xf0, 0x21, 0x00


	//----- nvinfo : EIATTR_KPARAM_INFO
	.align		4
.L_13:
        /*0038*/ 	.byte	0x04, 0x17
        /*003a*/ 	.short	(.L_15 - .L_14)
.L_14:
        /*003c*/ 	.word	0x00000000
        /*0040*/ 	.short	0x0001
        /*0042*/ 	.short	0x0008
        /*0044*/ 	.byte	0x00, 0xf0, 0x21, 0x00


	//----- nvinfo : EIATTR_KPARAM_INFO
	.align		4
.L_15:
        /*0048*/ 	.byte	0x04, 0x17
        /*004a*/ 	.short	(.L_17 - .L_16)
.L_16:
        /*004c*/ 	.word	0x00000000
        /*0050*/ 	.short	0x0000
        /*0052*/ 	.short	0x0000
        /*0054*/ 	.byte	0x00, 0xf0, 0x21, 0x00


	//----- nvinfo : EIATTR_SPARSE_MMA_MASK
	.align		4
.L_17:
        /*0058*/ 	.byte	0x03, 0x50
        /*005a*/ 	.short	0x0000


	//----- nvinfo : EIATTR_MAXREG_COUNT
	.align		4
        /*005c*/ 	.byte	0x03, 0x1b
        /*005e*/ 	.short	0x00ff


	//----- nvinfo : EIATTR_MERCURY_ISA_VERSION
	.align		4
        /*0060*/ 	.byte	0x03, 0x5f
        /*0062*/ 	.short	0x0101


	//----- nvinfo : EIATTR_VRC_CTA_INIT_COUNT
	.align		4
        /*0064*/ 	.byte	0x02, 0x4a
	.zero		1
	.zero		1


	//----- nvinfo : EIATTR_EXIT_INSTR_OFFSETS
	.align		4
        /*0068*/ 	.byte	0x04, 0x1c
        /*006a*/ 	.short	(.L_19 - .L_18)


	//   ....[0]....
.L_18:
        /*006c*/ 	.word	0x00000070


	//   ....[1]....
        /*0070*/ 	.word	0x000001e0


	//   ....[2]....
        /*0074*/ 	.word	0x00000310


	//----- nvinfo : EIATTR_CBANK_PARAM_SIZE
	.align		4
.L_19:
        /*0078*/ 	.byte	0x03, 0x19
        /*007a*/ 	.short	0x0020


	//----- nvinfo : EIATTR_PARAM_CBANK
	.align		4
        /*007c*/ 	.byte	0x04, 0x0a
        /*007e*/ 	.short	(.L_21 - .L_20)
	.align		4
.L_20:
        /*0080*/ 	.word	index@(.nv.constant0._Z11get_cartoonPiPdS_ii)
        /*0084*/ 	.short	0x0380
        /*0086*/ 	.short	0x0020


	//----- nvinfo : EIATTR_SW_WAR
	.align		4
.L_21:
        /*0088*/ 	.byte	0x04, 0x36
        /*008a*/ 	.short	(.L_23 - .L_22)
.L_22:
        /*008c*/ 	.word	0x00000008
.L_23:


//--------------------- .nv.callgraph             --------------------------
	.section	.nv.callgraph,"",@"SHT_CUDA_CALLGRAPH"
	.align	4
	.sectionentsize	8
	.align		4
        /*0000*/ 	.word	0x00000000
	.align		4
        /*0004*/ 	.word	0xffffffff
	.align		4
        /*0008*/ 	.word	0x00000000
	.align		4
        /*000c*/ 	.word	0xfffffffe
	.align		4
        /*0010*/ 	.word	0x00000000
	.align		4
        /*0014*/ 	.word	0xfffffffd
	.align		4
        /*0018*/ 	.word	0x00000000
	.align		4
        /*001c*/ 	.word	0xfffffffc


//--------------------- .text._Z11get_cartoonPiPdS_ii --------------------------
	.section	.text._Z11get_cartoonPiPdS_ii,"ax",@progbits
	.align	128
        .global         _Z11get_cartoonPiPdS_ii
        .type           _Z11get_cartoonPiPdS_ii,@function
        .size           _Z11get_cartoonPiPdS_ii,(.L_x_2 - _Z11get_cartoonPiPdS_ii)
        .other          _Z11get_cartoonPiPdS_ii,@"STO_CUDA_ENTRY STV_DEFAULT"
_Z11get_cartoonPiPdS_ii:
.text._Z11get_cartoonPiPdS_ii:
[----:B------:R-:W-:Y:S01]  /*0000*/  LDC R1, c[0x0][0x37c] ;  /* 0x0000df00ff017b82 */ /* 0x000fe20000000800 */
[----:B------:R-:W0:Y:S01]  /*0010*/  S2R R5, SR_CTAID.X ;  /* 0x0000000000057919 */ /* 0x000e220000002500 */
[----:B------:R-:W0:Y:S01]  /*0020*/  LDCU UR4, c[0x0][0x360] ;  /* 0x00006c00ff0477ac */ /* 0x000e220008000800 */
[----:B------:R-:W0:Y:S01]  /*0030*/  S2R R0, SR_TID.X ;  /* 0x0000000000007919 */ /* 0x000e220000002100 */
[----:B------:R-:W1:Y:S01]  /*0040*/  LDCU UR5, c[0x0][0x39c] ;  /* 0x00007380ff0577ac */ /* 0x000e620008000800 */
[----:B0-----:R-:W-:-:S05]  /*0050*/  IMAD R5, R5, UR4, R0 ;  /* 0x0000000405057c24 */ /* 0x001fca000f8e0200 */
[----:B-1----:R-:W-:-:S13]  /*0060*/  ISETP.GE.AND P0, PT, R5, UR5, PT ;  /* 0x0000000505007c0c */ /* 0x002fda000bf06270 */
[----:B------:R-:W-:Y:S05]  /*0070*/  @P0 EXIT ;  /* 0x000000000000094d */ /* 0x000fea0003800000 */
[----:B------:R-:W0:Y:S01]  /*0080*/  LDC.64 R2, c[0x0][0x380] ;  /* 0x0000e000ff027b82 */ /* 0x000e220000000a00 */
[----:B------:R-:W1:Y:S01]  /*0090*/  LDCU.64 UR4, c[0x0][0x358] ;  /* 0x00006b00ff0477ac */ /* 0x000e620008000a00 */
[----:B------:R-:W2:Y:S01]  /*00a0*/  LDCU UR6, c[0x0][0x398] ;  /* 0x00007300ff0677ac */ /* 0x000ea20008000800 */
[----:B0-----:R-:W-:-:S05]  /*00b0*/  IMAD.WIDE R2, R5, 0x4, R2 ;  /* 0x0000000405027825 */ /* 0x001fca00078e0202 */
[----:B-1----:R0:W5:Y:S01]  /*00c0*/  LDG.E R7, desc[UR4][R2.64] ;  /* 0x0000000402077981 */ /* 0x002162000c1e1900 */
[----:B--2---:R-:W-:Y:S01]  /*00d0*/  UISETP.NE.AND UP0, UPT, UR6, 0x1, UPT ;  /* 0x000000010600788c */ /* 0x004fe2000bf05270 */
[----:B------:R-:W-:-:S08]  /*00e0*/  IMAD R9, R5, 0x3, RZ ;  /* 0x0000000305097824 */ /* 0x000fd000078e02ff */
[----:B0-----:R-:W-:Y:S05]  /*00f0*/  BRA.U !UP0, `(.L_x_0) ;  /* 0x00000001083c7547 */ /* 0x001fea000b800000 */
[----:B------:R-:W0:Y:S01]  /*0100*/  LDC.64 R4, c[0x0][0x388] ;  /* 0x0000e200ff047b82 */ /* 0x000e220000000a00 */
[----:B-----5:R-:W-:-:S07]  /*0110*/  IMAD R7, R7, 0x3, RZ ;  /* 0x0000000307077824 */ /* 0x020fce00078e02ff */
[----:B------:R-:W1:Y:S01]  /*0120*/  LDC.64 R2, c[0x0][0x390] ;  /* 0x0000e400ff027b82 */ /* 0x000e620000000a00 */
[----:B0-----:R-:W-:-:S05]  /*0130*/  IMAD.WIDE R4, R7, 0x8, R4 ;  /* 0x0000000807047825 */ /* 0x001fca00078e0204 */
[----:B------:R-:W2:Y:S01]  /*0140*/  LDG.E.64 R6, desc[UR4][R4.64] ;  /* 0x0000000404067981 */ /* 0x000ea2000c1e1b00 */
[----:B-1----:R-:W-:Y:S01]  /*0150*/  IMAD.WIDE R2, R9, 0x4, R2 ;  /* 0x0000000409027825 */ /* 0x002fe200078e0202 */
[----:B--2---:R-:W0:Y:S04]  /*0160*/  F2I.F64.TRUNC R7, R6 ;  /* 0x0000000600077311 */ /* 0x004e28000030d100 */
[----:B0-----:R-:W-:Y:S04]  /*0170*/  STG.E desc[UR4][R2.64], R7 ;  /* 0x0000000702007986 */ /* 0x001fe8000c101904 */
[----:B------:R-:W2:Y:S02]  /*0180*/  LDG.E.64 R8, desc[UR4][R4.64+0x8] ;  /* 0x0000080404087981 */ /* 0x000ea4000c1e1b00 */
[----:B--2---:R-:W0:Y:S02]  /*0190*/  F2I.F64.TRUNC R9, R8 ;  /* 0x0000000800097311 */ /* 0x004e24000030d100 */
[----:B0-----:R-:W-:Y:S04]  /*01a0*/  STG.E desc[UR4][R2.64+0x4], R9 ;  /* 0x0000040902007986 */ /* 0x001fe8000c101904 */
[----:B------:R-:W2:Y:S02]  /*01b0*/  LDG.E.64 R10, desc[UR4][R4.64+0x10] ;  /* 0x00001004040a7981 */ /* 0x000ea4000c1e1b00 */
[----:B--2---:R-:W0:Y:S02]  /*01c0*/  F2I.F64.TRUNC R11, R10 ;  /* 0x0000000a000b7311 */ /* 0x004e24000030d100 */
[----:B0-----:R-:W-:Y:S01]  /*01d0*/  STG.E desc[UR4][R2.64+0x8], R11 ;  /* 0x0000080b02007986 */ /* 0x001fe2000c101904 */
[----:B------:R-:W-:Y:S05]  /*01e0*/  EXIT ;  /* 0x000000000000794d */ /* 0x000fea0003800000 */
.L_x_0:
[----:B------:R-:W0:Y:S02]  /*01f0*/  LDC.64 R2, c[0x0][0x388] ;  /* 0x0000e200ff027b82 */ /* 0x000e240000000a00 */
[----:B0----5:R-:W-:-:S04]  /*0200*/  IMAD.WIDE R2, R7, 0x8, R2 ;  /* 0x0000000807027825 */ /* 0x021fc800078e0202 */
[----:B------:R-:W-:Y:S01]  /*0210*/  HFMA2 R4, -RZ, RZ, 0, 0 ;  /* 0x00000000ff047431 */ /* 0x000fe200000001ff */
[----:B------:R-:W-:Y:S01]  /*0220*/  MOV R0, RZ ;  /* 0x000000ff00007202 */ /* 0x000fe20000000f00 */
[----:B------:R-:W0:Y:S01]  /*0230*/  LDC.64 R6, c[0x0][0x390] ;  /* 0x0000e400ff067b82 */ /* 0x000e220000000a00 */
[----:B------:R-:W2:Y:S01]  /*0240*/  LDG.E.64 R2, desc[UR4][R2.64] ;  /* 0x0000000402027981 */ /* 0x000ea2000c1e1b00 */
[----:B0-----:R-:W-:Y:S01]  /*0250*/  IMAD.WIDE R6, R9, 0x4, R6 ;  /* 0x0000000409067825 */ /* 0x001fe200078e0206 */
[----:B--2---:R-:W-:Y:S01]  /*0260*/  DSETP.MAX.AND P0, P1, RZ, R2, PT ;  /* 0x00000002ff00722a */ /* 0x004fe2000390f000 */
[----:B------:R-:W-:Y:S02]  /*0270*/  MOV R11, R3 ;  /* 0x00000003000b7202 */ /* 0x000fe40000000f00 */
[----:B------:R-:W-:-:S03]  /*0280*/  MOV R5, R2 ;  /* 0x0000000200057202 */ /* 0x000fc60000000f00 */
[----:B------:R-:W-:Y:S02]  /*0290*/  FSEL R13, R0, R11, P0 ;  /* 0x0000000b000d7208 */ /* 0x000fe40000000000 */
[----:B------:R-:W-:-:S06]  /*02a0*/  SEL R4, R4, R5, P0 ;  /* 0x0000000504047207 */ /* 0x000fcc0000000000 */
[----:B------:R-:W-:-:S04]  /*02b0*/  @P1 LOP3.LUT R13, R11, 0x80000, RZ, 0xfc, !PT ;  /* 0x000800000b0d1812 */ /* 0x000fc800078efcff */
[----:B------:R-:W-:-:S06]  /*02c0*/  MOV R5, R13 ;  /* 0x0000000d00057202 */ /* 0x000fcc0000000f00 */
[----:B------:R-:W0:Y:S02]  /*02d0*/  F2I.F64.TRUNC R5, R4 ;  /* 0x0000000400057311 */ /* 0x000e24000030d100 */
[----:B0-----:R-:W-:Y:S04]  /*02e0*/  STG.E desc[UR4][R6.64+0x8], R5 ;  /* 0x0000080506007986 */ /* 0x001fe8000c101904 */
[----:B------:R-:W-:Y:S04]  /*02f0*/  STG.E desc[UR4][R6.64+0x4], R5 ;  /* 0x0000040506007986 */ /* 0x000fe8000c101904 */
[----:B------:R-:W-:Y:S01]  /*0300*/  STG.E desc[UR4][R6.64], R5 ;  /* 0x0000000506007986 */ /* 0x000fe2000c101904 */
[----:B------:R-:W-:Y:S05]  /*0310*/  EXIT ;  /* 0x000000000000794d */ /* 0x000fea0003800000 */
.L_x_1:
[----:B------:R-:W-:-:S00]  /*0320*/  BRA `(.L_x_1) ;  /* 0xfffffffc00fc7947 */ /* 0x000fc0000383ffff */
[----:B------:R-:W-:-:S00]  /*0330*/  NOP ;  /* 0x0000000000007918 */ /* 0x000fc00000000000 */
        /* <DEDUP_REMOVED lines=12> */
.L_x_2:


//--------------------- .nv.shared.reserved.0     --------------------------
	.section	.nv.shared.reserved.0,"aw",@nobits
	.weak		__nv_reservedSMEM_offset_0_alias
	.size		__nv_reservedSMEM_offset_0_alias, 0, 64
	.other		__nv_reservedSMEM_offset_0_alias,@"STO_CUDA_RESERVED_SHARED STV_DEFAULT"
__nv_reservedSMEM_offset_0_alias:
	.zero		0
	.zero		64


//--------------------- .nv.constant0._Z11get_cartoonPiPdS_ii --------------------------
	.section	.nv.constant0._Z11get_cartoonPiPdS_ii,"a",@progbits
	.sectionflags	@""
	.align	4
.nv.constant0._Z11get_cartoonPiPdS_ii:
	.zero		928


//--------------------- SYMBOLS --------------------------

	.type		.nv.reservedSmem.offset0,@object
	.size		.nv.reservedSmem.offset0,0x4
